//
// Generated by NVIDIA NVVM Compiler
//
// Compiler Build ID: CL-36424714
// Cuda compilation tools, release 13.0, V13.0.88
// Based on NVVM 20.0.0
//

.version 9.0
.target sm_100
.address_size 64

	// .globl	_Z30fuse_clip_sigmoid_kernel_half2PK7__half2PS_i

.visible .entry _Z30fuse_clip_sigmoid_kernel_half2PK7__half2PS_i(
	.param .u64 .ptr .align 1 _Z30fuse_clip_sigmoid_kernel_half2PK7__half2PS_i_param_0,
	.param .u64 .ptr .align 1 _Z30fuse_clip_sigmoid_kernel_half2PK7__half2PS_i_param_1,
	.param .u32 _Z30fuse_clip_sigmoid_kernel_half2PK7__half2PS_i_param_2
)
{
	.reg .pred 	%p<6>;
	.reg .b16 	%rs<43>;
	.reg .b32 	%r<77>;
	.reg .b32 	%f<31>;
	.reg .b64 	%rd<9>;

	ld.param.u64 	%rd1, [_Z30fuse_clip_sigmoid_kernel_half2PK7__half2PS_i_param_0];
	ld.param.u64 	%rd2, [_Z30fuse_clip_sigmoid_kernel_half2PK7__half2PS_i_param_1];
	ld.param.u32 	%r4, [_Z30fuse_clip_sigmoid_kernel_half2PK7__half2PS_i_param_2];
	mov.u32 	%r5, %ctaid.x;
	mov.u32 	%r6, %ntid.x;
	mov.u32 	%r7, %tid.x;
	mad.lo.s32 	%r1, %r5, %r6, %r7;
	setp.ge.s32 	%p1, %r1, %r4;
	@%p1 bra 	$L__BB0_8;
	cvta.to.global.u64 	%rd3, %rd1;
	mul.wide.s32 	%rd4, %r1, 4;
	add.s64 	%rd5, %rd3, %rd4;
	ld.global.u32 	%r10, [%rd5];
	mov.f32 	%f9, 0f00000000;
	// begin inline asm
	{.reg .f16 low;
  cvt.rn.f16.f32 low, %f9;
  mov.b32 %r8, {low,low};}

	// end inline asm
	// begin inline asm
	{ set.gt.f16x2.f16x2 %r9,%r10,%r8;
}
	// end inline asm
	// begin inline asm
	{ set.le.f16x2.f16x2 %r12,%r10,%r8;
}
	// end inline asm
	// begin inline asm
	{mul.f16x2 %r15,%r12,%r8;
}
	// end inline asm
	// begin inline asm
	{fma.rn.f16x2 %r18,%r9,%r10,%r15;
}
	// end inline asm
	mov.f32 	%f10, 0f3F800000;
	// begin inline asm
	{.reg .f16 low;
  cvt.rn.f16.f32 low, %f10;
  mov.b32 %r22, {low,low};}

	// end inline asm
	// begin inline asm
	{ set.lt.f16x2.f16x2 %r23,%r18,%r22;
}
	// end inline asm
	// begin inline asm
	{ set.ge.f16x2.f16x2 %r26,%r18,%r22;
}
	// end inline asm
	// begin inline asm
	{mul.f16x2 %r29,%r26,%r22;
}
	// end inline asm
	// begin inline asm
	{fma.rn.f16x2 %r32,%r23,%r18,%r29;
}
	// end inline asm
	// begin inline asm
	{sub.f16x2 %r36,%r22,%r32;
}
	// end inline asm
	mov.f32 	%f11, 0f35861561;
	// begin inline asm
	{.reg .f16 low;
  cvt.rn.f16.f32 low, %f11;
  mov.b32 %r39, {low,low};}

	// end inline asm
	// begin inline asm
	{ set.gt.f16x2.f16x2 %r40,%r32,%r39;
}
	// end inline asm
	// begin inline asm
	{ set.le.f16x2.f16x2 %r43,%r32,%r39;
}
	// end inline asm
	// begin inline asm
	{mul.f16x2 %r46,%r43,%r39;
}
	// end inline asm
	// begin inline asm
	{fma.rn.f16x2 %r49,%r40,%r32,%r46;
}
	// end inline asm
	// begin inline asm
	{ set.gt.f16x2.f16x2 %r53,%r36,%r39;
}
	// end inline asm
	// begin inline asm
	{ set.le.f16x2.f16x2 %r56,%r36,%r39;
}
	// end inline asm
	// begin inline asm
	{mul.f16x2 %r59,%r56,%r39;
}
	// end inline asm
	// begin inline asm
	{fma.rn.f16x2 %r62,%r53,%r36,%r59;
}
	// end inline asm
	// begin inline asm
	{.reg .f16 low,high;
 mov.b32 {low,high}, %r49;
 mov.b16 %rs9, low;}
	// end inline asm
	// begin inline asm
	{.reg .f16 low,high;
 mov.b32 {low,high}, %r62;
 mov.b16 %rs10, low;}
	// end inline asm
	// begin inline asm
	{  cvt.f32.f16 %f12, %rs9;}

	// end inline asm
	// begin inline asm
	{  cvt.f32.f16 %f13, %rs10;}

	// end inline asm
	// begin inline asm
	{rcp.approx.ftz.f32 %f14, %f13;
}
	// end inline asm
	mul.f32 	%f16, %f12, %f14;
	// begin inline asm
	{  cvt.rn.f16.f32 %rs41, %f16;}

	// end inline asm
	// begin inline asm
	{abs.f16 %rs14,%rs41;
}
	// end inline asm
	mov.b16 	%rs18, 143;
	// begin inline asm
	{ .reg .pred __$temp3;
  setp.lt.f16  __$temp3, %rs14, %rs18;
  selp.u16 %rs16, 1, 0, __$temp3;}
	// end inline asm
	setp.eq.s16 	%p2, %rs16, 0;
	@%p2 bra 	$L__BB0_4;
	mov.f32 	%f17, 0f00000000;
	// begin inline asm
	{  cvt.rn.f16.f32 %rs19, %f17;}

	// end inline asm
	// begin inline asm
	{ .reg .pred __$temp3;
  setp.lt.f16  __$temp3, %rs19, %rs14;
  selp.u16 %rs20, 1, 0, __$temp3;}
	// end inline asm
	setp.eq.s16 	%p3, %rs20, 0;
	@%p3 bra 	$L__BB0_4;
	neg.f32 	%f19, %f13;
	fma.rn.f32 	%f20, %f19, %f16, %f12;
	fma.rn.f32 	%f18, %f14, %f20, %f16;
	// begin inline asm
	{  cvt.rn.f16.f32 %rs41, %f18;}

	// end inline asm
$L__BB0_4:
	// begin inline asm
	{.reg .f16 low,high;
 mov.b32 {low,high}, %r49;
 mov.b16 %rs24, high;}
	// end inline asm
	// begin inline asm
	{.reg .f16 low,high;
 mov.b32 {low,high}, %r62;
 mov.b16 %rs25, high;}
	// end inline asm
	// begin inline asm
	{  cvt.f32.f16 %f21, %rs24;}

	// end inline asm
	// begin inline asm
	{  cvt.f32.f16 %f22, %rs25;}

	// end inline asm
	// begin inline asm
	{rcp.approx.ftz.f32 %f23, %f22;
}
	// end inline asm
	mul.f32 	%f25, %f21, %f23;
	// begin inline asm
	{  cvt.rn.f16.f32 %rs42, %f25;}

	// end inline asm
	// begin inline asm
	{abs.f16 %rs29,%rs42;
}
	// end inline asm
	mov.b16 	%rs33, 143;
	// begin inline asm
	{ .reg .pred __$temp3;
  setp.lt.f16  __$temp3, %rs29, %rs33;
  selp.u16 %rs31, 1, 0, __$temp3;}
	// end inline asm
	setp.eq.s16 	%p4, %rs31, 0;
	@%p4 bra 	$L__BB0_7;
	mov.f32 	%f26, 0f00000000;
	// begin inline asm
	{  cvt.rn.f16.f32 %rs34, %f26;}

	// end inline asm
	// begin inline asm
	{ .reg .pred __$temp3;
  setp.lt.f16  __$temp3, %rs34, %rs29;
  selp.u16 %rs35, 1, 0, __$temp3;}
	// end inline asm
	setp.eq.s16 	%p5, %rs35, 0;
	@%p5 bra 	$L__BB0_7;
	neg.f32 	%f28, %f22;
	fma.rn.f32 	%f29, %f28, %f25, %f21;
	fma.rn.f32 	%f27, %f23, %f29, %f25;
	// begin inline asm
	{  cvt.rn.f16.f32 %rs42, %f27;}

	// end inline asm
$L__BB0_7:
	// begin inline asm
	{  mov.b32 %r70, {%rs41,%rs42};}

	// end inline asm
	mov.f32 	%f30, 0f3F317218;
	// begin inline asm
	{.reg .f16 low;
  cvt.rn.f16.f32 low, %f30;
  mov.b32 %r71, {low,low};}

	// end inline asm
	// begin inline asm
	{.reg.b16         hl, hu;         
 .reg.b32         fl, fu, r, p;   
  mov.b32         {hl, hu}, %r70;   
  cvt.f32.f16     fl, hl;         
  cvt.f32.f16     fu, hu;         
  lg2.approx.ftz.f32  fl, fl;     
  lg2.approx.ftz.f32  fu, fu;     
  cvt.rn.f16.f32      hl, fl;     
  cvt.rn.f16.f32      hu, fu;     
  mov.b32         r, {hl, hu};    
{.reg.b32 spc, ulp, p;
  mov.b32 spc,0xA2E2A2E2U;
  mov.b32 ulp,0x80808080U;
  set.eq.f16x2.f16x2 p,r, spc;
  fma.rn.f16x2 r,p,ulp,r;
}
{.reg.b32 spc, ulp, p;
  mov.b32 spc,0xBF46BF46U;
  mov.b32 ulp,0x94009400U;
  set.eq.f16x2.f16x2 p,r, spc;
  fma.rn.f16x2 r,p,ulp,r;
}
  mov.b32         %r72, r;          
}
	// end inline asm
	// begin inline asm
	{mul.f16x2 %r74,%r72,%r71;
}
	// end inline asm
	cvta.to.global.u64 	%rd6, %rd2;
	add.s64 	%rd8, %rd6, %rd4;
	st.global.u32 	[%rd8], %r74;
$L__BB0_8:
	ret;

}
	// .globl	_Z34fuse_clip_sigmoid_kernel_optimizedI6__halfEvPKT_PS1_i
.visible .entry _Z34fuse_clip_sigmoid_kernel_optimizedI6__halfEvPKT_PS1_i(
	.param .u64 .ptr .align 1 _Z34fuse_clip_sigmoid_kernel_optimizedI6__halfEvPKT_PS1_i_param_0,
	.param .u64 .ptr .align 1 _Z34fuse_clip_sigmoid_kernel_optimizedI6__halfEvPKT_PS1_i_param_1,
	.param .u32 _Z34fuse_clip_sigmoid_kernel_optimizedI6__halfEvPKT_PS1_i_param_2
)
{
	.reg .pred 	%p<8>;
	.reg .b16 	%rs<43>;
	.reg .b32 	%r<6>;
	.reg .b32 	%f<17>;
	.reg .b64 	%rd<9>;

	ld.param.u64 	%rd1, [_Z34fuse_clip_sigmoid_kernel_optimizedI6__halfEvPKT_PS1_i_param_0];
	ld.param.u64 	%rd2, [_Z34fuse_clip_sigmoid_kernel_optimizedI6__halfEvPKT_PS1_i_param_1];
	ld.param.u32 	%r2, [_Z34fuse_clip_sigmoid_kernel_optimizedI6__halfEvPKT_PS1_i_param_2];
	mov.u32 	%r3, %ctaid.x;
	mov.u32 	%r4, %ntid.x;
	mov.u32 	%r5, %tid.x;
	mad.lo.s32 	%r1, %r3, %r4, %r5;
	setp.ge.s32 	%p1, %r1, %r2;
	@%p1 bra 	$L__BB1_5;
	cvta.to.global.u64 	%rd3, %rd1;
	mul.wide.s32 	%rd4, %r1, 2;
	add.s64 	%rd5, %rd3, %rd4;
	ld.global.u16 	%rs8, [%rd5];
	mov.f32 	%f5, 0f00000000;
	// begin inline asm
	{  cvt.rn.f16.f32 %rs6, %f5;}

	// end inline asm
	// begin inline asm
	{ .reg .pred __$temp3;
  setp.gt.f16  __$temp3, %rs8, %rs6;
  selp.u16 %rs7, 1, 0, __$temp3;}
	// end inline asm
	setp.eq.s16 	%p2, %rs7, 0;
	selp.b16 	%rs12, %rs6, %rs8, %p2;
	mov.f32 	%f6, 0f3F800000;
	// begin inline asm
	{  cvt.rn.f16.f32 %rs10, %f6;}

	// end inline asm
	// begin inline asm
	{ .reg .pred __$temp3;
  setp.lt.f16  __$temp3, %rs12, %rs10;
  selp.u16 %rs11, 1, 0, __$temp3;}
	// end inline asm
	setp.eq.s16 	%p3, %rs11, 0;
	selp.b16 	%rs19, %rs10, %rs12, %p3;
	// begin inline asm
	{sub.f16 %rs14,%rs10,%rs19;
}
	// end inline asm
	mov.f32 	%f7, 0f35861561;
	// begin inline asm
	{  cvt.rn.f16.f32 %rs17, %f7;}

	// end inline asm
	// begin inline asm
	{ .reg .pred __$temp3;
  setp.gt.f16  __$temp3, %rs19, %rs17;
  selp.u16 %rs18, 1, 0, __$temp3;}
	// end inline asm
	setp.eq.s16 	%p4, %rs18, 0;
	selp.b16 	%rs24, %rs17, %rs19, %p4;
	// begin inline asm
	{ .reg .pred __$temp3;
  setp.gt.f16  __$temp3, %rs14, %rs17;
  selp.u16 %rs21, 1, 0, __$temp3;}
	// end inline asm
	setp.eq.s16 	%p5, %rs21, 0;
	// begin inline asm
	{  cvt.f32.f16 %f8, %rs24;}

	// end inline asm
	selp.b16 	%rs25, %rs17, %rs14, %p5;
	// begin inline asm
	{  cvt.f32.f16 %f9, %rs25;}

	// end inline asm
	// begin inline asm
	{rcp.approx.ftz.f32 %f10, %f9;
}
	// end inline asm
	mul.f32 	%f12, %f8, %f10;
	// begin inline asm
	{  cvt.rn.f16.f32 %rs42, %f12;}

	// end inline asm
	// begin inline asm
	{abs.f16 %rs27,%rs42;
}
	// end inline asm
	mov.b16 	%rs31, 143;
	// begin inline asm
	{ .reg .pred __$temp3;
  setp.lt.f16  __$temp3, %rs27, %rs31;
  selp.u16 %rs29, 1, 0, __$temp3;}
	// end inline asm
	setp.eq.s16 	%p6, %rs29, 0;
	@%p6 bra 	$L__BB1_4;
	// begin inline asm
	{ .reg .pred __$temp3;
  setp.lt.f16  __$temp3, %rs6, %rs27;
  selp.u16 %rs32, 1, 0, __$temp3;}
	// end inline asm
	setp.eq.s16 	%p7, %rs32, 0;
	@%p7 bra 	$L__BB1_4;
	neg.f32 	%f14, %f9;
	fma.rn.f32 	%f15, %f14, %f12, %f8;
	fma.rn.f32 	%f13, %f10, %f15, %f12;
	// begin inline asm
	{  cvt.rn.f16.f32 %rs42, %f13;}

	// end inline asm
$L__BB1_4:
	// begin inline asm
	{.reg.b16         h, r;           
 .reg.b32         f;              
  mov.b16         h, %rs42;          
  cvt.f32.f16     f, h;           
  lg2.approx.ftz.f32  f, f;       
  cvt.rn.f16.f32      r, f;       
{.reg.b16 spc, ulp, p;
  mov.b16 spc,0xA2E2U;
  mov.b16 ulp,0x8080U;
  set.eq.f16.f16 p,r, spc;
  fma.rn.f16 r,p,ulp,r;
}
{.reg.b16 spc, ulp, p;
  mov.b16 spc,0xBF46U;
  mov.b16 ulp,0x9400U;
  set.eq.f16.f16 p,r, spc;
  fma.rn.f16 r,p,ulp,r;
}
  mov.b16         %rs36, r;          
}
	// end inline asm
	mov.f32 	%f16, 0f3F317218;
	// begin inline asm
	{  cvt.rn.f16.f32 %rs38, %f16;}

	// end inline asm
	// begin inline asm
	{mul.f16 %rs39,%rs36,%rs38;
}
	// end inline asm
	cvta.to.global.u64 	%rd6, %rd2;
	add.s64 	%rd8, %rd6, %rd4;
	st.global.u16 	[%rd8], %rs39;
$L__BB1_5:
	ret;

}


// ===== COMPILED SASS (sm_100) =====

	.target	sm_100

	.elftype	@"ET_EXEC"


//--------------------- .note.nv.tkinfo           --------------------------
	.section	.note.nv.tkinfo,"",@"SHT_NOTE"
	.sectionflags	@"SHF_NOTE_NV_TKINFO"
	.tkinfo
        /*0018*/ 	.word	0x00000002
        /*0030*/ 	.string	""
        /*0030*/ 	.string	"ptxas"
        /*0030*/ 	.string	"Cuda compilation tools, release 13.0, V13.0.88"
        /*0030*/ 	.string	"Build cuda_13.0.r13.0/compiler.36424714_0"
        /*0030*/ 	.string	"-arch sm_100 -m 64 "



//--------------------- .note.nv.cuinfo           --------------------------
	.section	.note.nv.cuinfo,"",@"SHT_NOTE"
	.sectionflags	@"SHF_NOTE_NV_CUINFO"
        /*0018*/ 	.short	0x0002
        /*001a*/ 	.short	0x0064
        /*001c*/ 	.short	0x0082
	.zero		2


//--------------------- .nv.info                  --------------------------
	.section	.nv.info,"",@"SHT_CUDA_INFO"
	.align	4


	//----- nvinfo : EIATTR_REGCOUNT
	.align		4
        /*0000*/ 	.byte	0x04, 0x2f
        /*0002*/ 	.short	(.L_1 - .L_0)
	.align		4
.L_0:
        /*0004*/ 	.word	index@(_Z30fuse_clip_sigmoid_kernel_half2PK7__half2PS_i)
        /*0008*/ 	.word	0x0000000e


	//----- nvinfo : EIATTR_FRAME_SIZE
	.align		4
.L_1:
        /*000c*/ 	.byte	0x04, 0x11
        /*000e*/ 	.short	(.L_3 - .L_2)
	.align		4
.L_2:
        /*0010*/ 	.word	index@(_Z30fuse_clip_sigmoid_kernel_half2PK7__half2PS_i)
        /*0014*/ 	.word	0x00000000


	//----- nvinfo : EIATTR_REGCOUNT
	.align		4
.L_3:
        /*0018*/ 	.byte	0x04, 0x2f
        /*001a*/ 	.short	(.L_5 - .L_4)
	.align		4
.L_4:
        /*001c*/ 	.word	index@(_Z34fuse_clip_sigmoid_kernel_optimizedI6__halfEvPKT_PS1_i)
        /*0020*/ 	.word	0x00000009


	//----- nvinfo : EIATTR_FRAME_SIZE
	.align		4
.L_5:
        /*0024*/ 	.byte	0x04, 0x11
        /*0026*/ 	.short	(.L_7 - .L_6)
	.align		4
.L_6:
        /*0028*/ 	.word	index@(_Z34fuse_clip_sigmoid_kernel_optimizedI6__halfEvPKT_PS1_i)
        /*002c*/ 	.word	0x00000000


	//----- nvinfo : EIATTR_MIN_STACK_SIZE
	.align		4
.L_7:
        /*0030*/ 	.byte	0x04, 0x12
        /*0032*/ 	.short	(.L_9 - .L_8)
	.align		4
.L_8:
        /*0034*/ 	.word	index@(_Z34fuse_clip_sigmoid_kernel_optimizedI6__halfEvPKT_PS1_i)
        /*0038*/ 	.word	0x00000000


	//----- nvinfo : EIATTR_MIN_STACK_SIZE
	.align		4
.L_9:
        /*003c*/ 	.byte	0x04, 0x12
        /*003e*/ 	.short	(.L_11 - .L_10)
	.align		4
.L_10:
        /*0040*/ 	.word	index@(_Z30fuse_clip_sigmoid_kernel_half2PK7__half2PS_i)
        /*0044*/ 	.word	0x00000000
.L_11:


//--------------------- .nv.compat                --------------------------
	.section	.nv.compat,"",@"SHT_CUDA_COMPAT_INFO"
	.align	4
        /*0000*/ 	.byte	0x02, 0x09, 0x00, 0x00, 0x02, 0x02, 0x01, 0x00, 0x02, 0x05, 0x05, 0x00, 0x03, 0x07, 0x01, 0x01
        /*0010*/ 	.byte	0x02, 0x03, 0x00, 0x00, 0x02, 0x06, 0x01, 0x00, 0x04, 0x0b, 0x08, 0x00, 0x09, 0x00, 0x00, 0x00
        /*0020*/ 	.byte	0x00, 0x00, 0x00, 0x00


//--------------------- .nv.info._Z34fuse_clip_sigmoid_kernel_optimizedI6__halfEvPKT_PS1_i --------------------------
	.section	.nv.info._Z34fuse_clip_sigmoid_kernel_optimizedI6__halfEvPKT_PS1_i,"",@"SHT_CUDA_INFO"
	.sectionflags	@""
	.align	4


	//----- nvinfo : EIATTR_CUDA_API_VERSION
	.align		4
        /*0000*/ 	.byte	0x04, 0x37
        /*0002*/ 	.short	(.L_13 - .L_12)
.L_12:
        /*0004*/ 	.word	0x00000082


	//----- nvinfo : EIATTR_KPARAM_INFO
	.align		4
.L_13:
        /*0008*/ 	.byte	0x04, 0x17
        /*000a*/ 	.short	(.L_15 - .L_14)
.L_14:
        /*000c*/ 	.word	0x00000000
        /*0010*/ 	.short	0x0002
        /*0012*/ 	.short	0x0010
        /*0014*/ 	.byte	0x00, 0xf0, 0x11, 0x00


	//----- nvinfo : EIATTR_KPARAM_INFO
	.align		4
.L_15:
        /*0018*/ 	.byte	0x04, 0x17
        /*001a*/ 	.short	(.L_17 - .L_16)
.L_16:
        /*001c*/ 	.word	0x00000000
        /*0020*/ 	.short	0x0001
        /*0022*/ 	.short	0x0008
        /*0024*/ 	.byte	0x00, 0xf5, 0x21, 0x00


	//----- nvinfo : EIATTR_KPARAM_INFO
	.align		4
.L_17:
        /*0028*/ 	.byte	0x04, 0x17
        /*002a*/ 	.short	(.L_19 - .L_18)
.L_18:
        /*002c*/ 	.word	0x00000000
        /*0030*/ 	.short	0x0000
        /*0032*/ 	.short	0x0000
        /*0034*/ 	.byte	0x00, 0xf5, 0x21, 0x00


	//----- nvinfo : EIATTR_SPARSE_MMA_MASK
	.align		4
.L_19:
        /*0038*/ 	.byte	0x03, 0x50
        /*003a*/ 	.short	0x0000


	//----- nvinfo : EIATTR_MAXREG_COUNT
	.align		4
        /*003c*/ 	.byte	0x03, 0x1b
        /*003e*/ 	.short	0x00ff


	//----- nvinfo : EIATTR_MERCURY_ISA_VERSION
	.align		4
        /*0040*/ 	.byte	0x03, 0x5f
        /*0042*/ 	.short	0x0101


	//----- nvinfo : EIATTR_VRC_CTA_INIT_COUNT
	.align		4
        /*0044*/ 	.byte	0x02, 0x4a
	.zero		1
	.zero		1


	//----- nvinfo : EIATTR_EXIT_INSTR_OFFSETS
	.align		4
        /*0048*/ 	.byte	0x04, 0x1c
        /*004a*/ 	.short	(.L_21 - .L_20)


	//   ....[0]....
.L_20:
        /*004c*/ 	.word	0x00000070


	//   ....[1]....
        /*0050*/ 	.word	0x000002d0


	//----- nvinfo : EIATTR_CBANK_PARAM_SIZE
	.align		4
.L_21:
        /*0054*/ 	.byte	0x03, 0x19
        /*0056*/ 	.short	0x0014


	//----- nvinfo : EIATTR_PARAM_CBANK
	.align		4
        /*0058*/ 	.byte	0x04, 0x0a
        /*005a*/ 	.short	(.L_23 - .L_22)
	.align		4
.L_22:
        /*005c*/ 	.word	index@(.nv.constant0._Z34fuse_clip_sigmoid_kernel_optimizedI6__halfEvPKT_PS1_i)
        /*0060*/ 	.short	0x0380
        /*0062*/ 	.short	0x0014


	//----- nvinfo : EIATTR_SW_WAR
	.align		4
.L_23:
        /*0064*/ 	.byte	0x04, 0x36
        /*0066*/ 	.short	(.L_25 - .L_24)
.L_24:
        /*0068*/ 	.word	0x00000008
.L_25:


//--------------------- .nv.info._Z30fuse_clip_sigmoid_kernel_half2PK7__half2PS_i --------------------------
	.section	.nv.info._Z30fuse_clip_sigmoid_kernel_half2PK7__half2PS_i,"",@"SHT_CUDA_INFO"
	.sectionflags	@""
	.align	4


	//----- nvinfo : EIATTR_CUDA_API_VERSION
	.align		4
        /*0000*/ 	.byte	0x04, 0x37
        /*0002*/ 	.short	(.L_27 - .L_26)
.L_26:
        /*0004*/ 	.word	0x00000082


	//----- nvinfo : EIATTR_KPARAM_INFO
	.align		4
.L_27:
        /*0008*/ 	.byte	0x04, 0x17
        /*000a*/ 	.short	(.L_29 - .L_28)
.L_28:
        /*000c*/ 	.word	0x00000000
        /*0010*/ 	.short	0x0002
        /*0012*/ 	.short	0x0010
        /*0014*/ 	.byte	0x00, 0xf0, 0x11, 0x00


	//----- nvinfo : EIATTR_KPARAM_INFO
	.align		4
.L_29:
        /*0018*/ 	.byte	0x04, 0x17
        /*001a*/ 	.short	(.L_31 - .L_30)
.L_30:
        /*001c*/ 	.word	0x00000000
        /*0020*/ 	.short	0x0001
        /*0022*/ 	.short	0x0008
        /*0024*/ 	.byte	0x00, 0xf5, 0x21, 0x00


	//----- nvinfo : EIATTR_KPARAM_INFO
	.align		4
.L_31:
        /*0028*/ 	.byte	0x04, 0x17
        /*002a*/ 	.short	(.L_33 - .L_32)
.L_32:
        /*002c*/ 	.word	0x00000000
        /*0030*/ 	.short	0x0000
        /*0032*/ 	.short	0x0000
        /*0034*/ 	.byte	0x00, 0xf5, 0x21, 0x00


	//----- nvinfo : EIATTR_SPARSE_MMA_MASK
	.align		4
.L_33:
        /*0038*/ 	.byte	0x03, 0x50
        /*003a*/ 	.short	0x0000


	//----- nvinfo : EIATTR_MAXREG_COUNT
	.align		4
        /*003c*/ 	.byte	0x03, 0x1b
        /*003e*/ 	.short	0x00ff


	//----- nvinfo : EIATTR_MERCURY_ISA_VERSION
	.align		4
        /*0040*/ 	.byte	0x03, 0x5f
        /*0042*/ 	.short	0x0101


	//----- nvinfo : EIATTR_VRC_CTA_INIT_COUNT
	.align		4
        /*0044*/ 	.byte	0x02, 0x4a
	.zero		1
	.zero		1


	//----- nvinfo : EIATTR_EXIT_INSTR_OFFSETS
	.align		4
        /*0048*/ 	.byte	0x04, 0x1c
        /*004a*/ 	.short	(.L_35 - .L_34)


	//   ....[0]....
.L_34:
        /*004c*/ 	.word	0x00000070


	//   ....[1]....
        /*0050*/ 	.word	0x00000400


	//----- nvinfo : EIATTR_CBANK_PARAM_SIZE
	.align		4
.L_35:
        /*0054*/ 	.byte	0x03, 0x19
        /*0056*/ 	.short	0x0014


	//----- nvinfo : EIATTR_PARAM_CBANK
	.align		4
        /*0058*/ 	.byte	0x04, 0x0a
        /*005a*/ 	.short	(.L_37 - .L_36)
	.align		4
.L_36:
        /*005c*/ 	.word	index@(.nv.constant0._Z30fuse_clip_sigmoid_kernel_half2PK7__half2PS_i)
        /*0060*/ 	.short	0x0380
        /*0062*/ 	.short	0x0014


	//----- nvinfo : EIATTR_SW_WAR
	.align		4
.L_37:
        /*0064*/ 	.byte	0x04, 0x36
        /*0066*/ 	.short	(.L_39 - .L_38)
.L_38:
        /*0068*/ 	.word	0x00000008
.L_39:


//--------------------- .nv.callgraph             --------------------------
	.section	.nv.callgraph,"",@"SHT_CUDA_CALLGRAPH"
	.align	4
	.sectionentsize	8
	.align		4
        /*0000*/ 	.word	0x00000000
	.align		4
        /*0004*/ 	.word	0xffffffff
	.align		4
        /*0008*/ 	.word	0x00000000
	.align		4
        /*000c*/ 	.word	0xfffffffe
	.align		4
        /*0010*/ 	.word	0x00000000
	.align		4
        /*0014*/ 	.word	0xfffffffd
	.align		4
        /*0018*/ 	.word	0x00000000
	.align		4
        /*001c*/ 	.word	0xfffffffc


//--------------------- .text._Z34fuse_clip_sigmoid_kernel_optimizedI6__halfEvPKT_PS1_i --------------------------
	.section	.text._Z34fuse_clip_sigmoid_kernel_optimizedI6__halfEvPKT_PS1_i,"ax",@progbits
	.align	128
        .global         _Z34fuse_clip_sigmoid_kernel_optimizedI6__halfEvPKT_PS1_i
        .type           _Z34fuse_clip_sigmoid_kernel_optimizedI6__halfEvPKT_PS1_i,@function
        .size           _Z34fuse_clip_sigmoid_kernel_optimizedI6__halfEvPKT_PS1_i,(.L_x_2 - _Z34fuse_clip_sigmoid_kernel_optimizedI6__halfEvPKT_PS1_i)
        .other          _Z34fuse_clip_sigmoid_kernel_optimizedI6__halfEvPKT_PS1_i,@"STO_CUDA_ENTRY STV_DEFAULT"
_Z34fuse_clip_sigmoid_kernel_optimizedI6__halfEvPKT_PS1_i:
.text._Z34fuse_clip_sigmoid_kernel_optimizedI6__halfEvPKT_PS1_i:
[----:B------:R-:W-:Y:S01]  /*0000*/  LDC R1, c[0x0][0x37c] ;  /* 0x0000df00ff017b82 */ /* 0x000fe20000000800 */
[----:B------:R-:W0:Y:S07]  /*0010*/  S2R R3, SR_TID.X ;  /* 0x0000000000037919 */ /* 0x000e2e0000002100 */
[----:B------:R-:W0:Y:S01]  /*0020*/  S2UR UR4, SR_CTAID.X ;  /* 0x00000000000479c3 */ /* 0x000e220000002500 */
[----:B------:R-:W1:Y:S07]  /*0030*/  LDCU UR5, c[0x0][0x390] ;  /* 0x00007200ff0577ac */ /* 0x000e6e0008000800 */
[----:B------:R-:W0:Y:S02]  /*0040*/  LDC R0, c[0x0][0x360] ;  /* 0x0000d800ff007b82 */ /* 0x000e240000000800 */
[----:B0-----:R-:W-:-:S05]  /*0050*/  IMAD R0, R0, UR4, R3 ;  /* 0x0000000400007c24 */ /* 0x001fca000f8e0203 */
[----:B-1----:R-:W-:-:S13]  /*0060*/  ISETP.GE.AND P0, PT, R0, UR5, PT ;  /* 0x0000000500007c0c */ /* 0x002fda000bf06270 */
[----:B------:R-:W-:Y:S05]  /*0070*/  @P0 EXIT ;  /* 0x000000000000094d */ /* 0x000fea0003800000 */
[----:B------:R-:W0:Y:S01]  /*0080*/  LDC.64 R2, c[0x0][0x380] ;  /* 0x0000e000ff027b82 */ /* 0x000e220000000a00 */
[----:B------:R-:W1:Y:S01]  /*0090*/  LDCU.64 UR4, c[0x0][0x358] ;  /* 0x00006b00ff0477ac */ /* 0x000e620008000a00 */
[----:B0-----:R-:W-:-:S06]  /*00a0*/  IMAD.WIDE R2, R0, 0x2, R2 ;  /* 0x0000000200027825 */ /* 0x001fcc00078e0202 */
[----:B-1----:R-:W2:Y:S02]  /*00b0*/  LDG.E.U16 R2, desc[UR4][R2.64] ;  /* 0x0000000402027981 */ /* 0x002ea4000c1e1500 */
[----:B--2---:R-:W-:-:S05]  /*00c0*/  HSETP2.GT.AND P0, PT, R2.H0_H0, RZ.H0_H0, PT ;  /* 0x200000ff02007234 */ /* 0x004fca0003f04800 */
[----:B------:R-:W-:-:S05]  /*00d0*/  SEL R4, R2, RZ, P0 ;  /* 0x000000ff02047207 */ /* 0x000fca0000000000 */
[----:B------:R-:W-:-:S05]  /*00e0*/  HSETP2.GEU.AND P0, PT, R4.H0_H0, 1, 1, PT ;  /* 0x3c003c0004007434 */ /* 0x000fca0003f0e800 */
[----:B------:R-:W-:-:S05]  /*00f0*/  SEL R4, R4, 0x3c00, !P0 ;  /* 0x00003c0004047807 */ /* 0x000fca0004000000 */
[----:B------:R-:W-:-:S05]  /*0100*/  HADD2 R5, -R4.H0_H0, 1, 1 ;  /* 0x3c003c0004057430 */ /* 0x000fca0000000900 */
[----:B------:R-:W-:-:S05]  /*0110*/  PRMT R2, R4, 0x5410, R5 ;  /* 0x0000541004027816 */ /* 0x000fca0000000005 */
[----:B------:R-:W-:-:S05]  /*0120*/  HSETP2.GT.AND P0, P1, R2, 1.013278961181640625e-06, 1.013278961181640625e-06, PT ;  /* 0x0011001102007434 */ /* 0x000fca0003904000 */
[----:B------:R-:W-:Y:S02]  /*0130*/  SEL R5, R5, 0x11, P1 ;  /* 0x0000001105057807 */ /* 0x000fe40000800000 */
[----:B------:R-:W-:-:S03]  /*0140*/  SEL R4, R4, 0x11, P0 ;  /* 0x0000001104047807 */ /* 0x000fc60000000000 */
[----:B------:R-:W-:Y:S02]  /*0150*/  HADD2.F32 R5, -RZ, R5.H0_H0 ;  /* 0x20000005ff057230 */ /* 0x000fe40000004100 */
[----:B------:R-:W-:Y:S02]  /*0160*/  HADD2.F32 R4, -RZ, R4.H0_H0 ;  /* 0x20000004ff047230 */ /* 0x000fe40000004100 */
[----:B------:R-:W0:Y:S03]  /*0170*/  MUFU.RCP R3, R5 ;  /* 0x0000000500037308 */ /* 0x000e260000001000 */
[----:B0-----:R-:W-:-:S05]  /*0180*/  FMUL R2, R4, R3 ;  /* 0x0000000304027220 */ /* 0x001fca0000400000 */
[----:B------:R-:W-:-:S05]  /*0190*/  F2FP.F16.F32.PACK_AB R6, RZ, R2 ;  /* 0x00000002ff06723e */ /* 0x000fca00000000ff */
[C---:B------:R-:W-:Y:S02]  /*01a0*/  HSETP2.GEU.AND P1, PT, |R6|.reuse.H0_H0, 8.523464202880859375e-06, 8.523464202880859375e-06, PT ;  /* 0x008f008f06007434 */ /* 0x040fe40003f2ea00 */
[----:B------:R-:W-:-:S05]  /*01b0*/  HSETP2.GT.AND P0, PT, |R6|.H0_H0, RZ.H0_H0, PT ;  /* 0x200000ff06007234 */ /* 0x000fca0003f04a00 */
[----:B------:R-:W-:-:S13]  /*01c0*/  PLOP3.LUT P0, PT, P1, P0, PT, 0xf2, 0x2f ;  /* 0x00000000002f781c */ /* 0x000fda0000f01e72 */
[----:B------:R-:W-:-:S04]  /*01d0*/  @!P0 FFMA R4, -R5, R2, R4 ;  /* 0x0000000205048223 */ /* 0x000fc80000000104 */
[----:B------:R-:W-:Y:S02]  /*01e0*/  @!P0 FFMA R4, R3, R4, R2 ;  /* 0x0000000403048223 */ /* 0x000fe40000000002 */
[----:B------:R-:W0:Y:S03]  /*01f0*/  LDC.64 R2, c[0x0][0x388] ;  /* 0x0000e200ff027b82 */ /* 0x000e260000000a00 */
[----:B------:R-:W-:-:S05]  /*0200*/  @!P0 F2FP.F16.F32.PACK_AB R6, RZ, R4 ;  /* 0x00000004ff06823e */ /* 0x000fca00000000ff */
[----:B------:R-:W-:-:S06]  /*0210*/  HADD2.F32 R6, -RZ, R6.H0_H0 ;  /* 0x20000006ff067230 */ /* 0x000fcc0000004100 */
[----:B------:R-:W1:Y:S01]  /*0220*/  MUFU.LG2 R6, R6 ;  /* 0x0000000600067308 */ /* 0x000e620000000c00 */
[----:B0-----:R-:W-:Y:S01]  /*0230*/  IMAD.WIDE R2, R0, 0x2, R2 ;  /* 0x0000000200027825 */ /* 0x001fe200078e0202 */
[----:B-1----:R-:W-:-:S05]  /*0240*/  F2FP.F16.F32.PACK_AB R4, RZ, R6 ;  /* 0x00000006ff04723e */ /* 0x002fca00000000ff */
[----:B------:R-:W-:-:S05]  /*0250*/  HSETP2.EQ.AND P0, PT, R4.H0_H0, -0.0134429931640625, -0.0134429931640625, PT ;  /* 0xa2e2a2e204007434 */ /* 0x000fca0003f02800 */
[----:B------:R-:W-:-:S05]  /*0260*/  SEL R5, RZ, 0x3c00, !P0 ;  /* 0x00003c00ff057807 */ /* 0x000fca0004000000 */
[----:B------:R-:W-:-:S05]  /*0270*/  HFMA2 R5, R5.H0_H0, -7.62939453125e-06, -7.62939453125e-06, R4.H0_H0 ;  /* 0x8080808005057831 */ /* 0x000fca0000040804 */
[----:B------:R-:W-:-:S05]  /*0280*/  HSETP2.EQ.AND P0, PT, R5.H0_H0, -1.818359375, -1.818359375, PT ;  /* 0xbf46bf4605007434 */ /* 0x000fca0003f02800 */
[----:B------:R-:W-:-:S05]  /*0290*/  SEL R4, RZ, 0x3c00, !P0 ;  /* 0x00003c00ff047807 */ /* 0x000fca0004000000 */
[----:B------:R-:W-:-:S04]  /*02a0*/  HFMA2 R4, R4.H0_H0, -0.0009765625, -0.0009765625, R5.H0_H0 ;  /* 0x9400940004047831 */ /* 0x000fc80000040805 */
[----:B------:R-:W-:-:S05]  /*02b0*/  HMUL2 R4, R4.H0_H0, 0.693359375, 0.693359375 ;  /* 0x398c398c04047832 */ /* 0x000fca0000000800 */
[----:B------:R-:W-:Y:S01]  /*02c0*/  STG.E.U16 desc[UR4][R2.64], R4 ;  /* 0x0000000402007986 */ /* 0x000fe2000c101504 */
[----:B------:R-:W-:Y:S05]  /*02d0*/  EXIT ;  /* 0x000000000000794d */ /* 0x000fea0003800000 */
.L_x_0:
[----:B------:R-:W-:-:S00]  /*02e0*/  BRA `(.L_x_0) ;  /* 0xfffffffc00fc7947 */ /* 0x000fc0000383ffff */
[----:B------:R-:W-:-:S00]  /*02f0*/  NOP ;  /* 0x0000000000007918 */ /* 0x000fc00000000000 */
        /* <DEDUP_REMOVED lines=8> */
.L_x_2:


//--------------------- .text._Z30fuse_clip_sigmoid_kernel_half2PK7__half2PS_i --------------------------
	.section	.text._Z30fuse_clip_sigmoid_kernel_half2PK7__half2PS_i,"ax",@progbits
	.align	128
        .global         _Z30fuse_clip_sigmoid_kernel_half2PK7__half2PS_i
        .type           _Z30fuse_clip_sigmoid_kernel_half2PK7__half2PS_i,@function
        .size           _Z30fuse_clip_sigmoid_kernel_half2PK7__half2PS_i,(.L_x_3 - _Z30fuse_clip_sigmoid_kernel_half2PK7__half2PS_i)
        .other          _Z30fuse_clip_sigmoid_kernel_half2PK7__half2PS_i,@"STO_CUDA_ENTRY STV_DEFAULT"
_Z30fuse_clip_sigmoid_kernel_half2PK7__half2PS_i:
.text._Z30fuse_clip_sigmoid_kernel_half2PK7__half2PS_i:
        /* <DEDUP_REMOVED lines=11> */
[----:B-1----:R-:W2:Y:S02]  /*00b0*/  LDG.E R2, desc[UR4][R2.64] ;  /* 0x0000000402027981 */ /* 0x002ea4000c1e1900 */
[C---:B--2---:R-:W-:Y:S02]  /*00c0*/  HSET2.BF.LE.AND R4, R2.reuse, RZ.H0_H0, PT ;  /* 0x200000ff02047233 */ /* 0x044fe40003803080 */
[----:B------:R-:W-:-:S03]  /*00d0*/  HSET2.BF.GT.AND R3, R2, RZ.H0_H0, PT ;  /* 0x200000ff02037233 */ /* 0x000fc60003804080 */
[----:B------:R-:W-:-:S04]  /*00e0*/  HFMA2 R4, R4, RZ, -RZ ;  /* 0x000000ff04047231 */ /* 0x000fc800001000ff */
[----:B------:R-:W-:-:S05]  /*00f0*/  HFMA2 R3, R3, R2, R4 ;  /* 0x0000000203037231 */ /* 0x000fca0000000004 */
[C---:B------:R-:W-:Y:S02]  /*0100*/  HSET2.BF.GE.AND R5, R3.reuse, 1, 1, PT ;  /* 0x3c003c0003057433 */ /* 0x040fe40003806080 */
[----:B------:R-:W-:-:S03]  /*0110*/  HSET2.BF.LT.AND R4, R3, 1, 1, PT ;  /* 0x3c003c0003047433 */ /* 0x000fc60003801080 */
[----:B------:R-:W-:-:S04]  /*0120*/  HMUL2 R5, R5, 1, 1 ;  /* 0x3c003c0005057832 */ /* 0x000fc80000000000 */
[----:B------:R-:W-:-:S04]  /*0130*/  HFMA2 R4, R4, R3, R5 ;  /* 0x0000000304047231 */ /* 0x000fc80000000005 */
[----:B------:R-:W-:-:S05]  /*0140*/  HADD2 R3, -R4, 1, 1 ;  /* 0x3c003c0004037430 */ /* 0x000fca0000000100 */
[C---:B------:R-:W-:Y:S02]  /*0150*/  HSET2.BF.LE.AND R5, R3.reuse, 1.013278961181640625e-06, 1.013278961181640625e-06, PT ;  /* 0x0011001103057433 */ /* 0x040fe40003803080 */
[----:B------:R-:W-:-:S03]  /*0160*/  HSET2.BF.GT.AND R2, R3, 1.013278961181640625e-06, 1.013278961181640625e-06, PT ;  /* 0x0011001103027433 */ /* 0x000fc60003804080 */
[----:B------:R-:W-:-:S04]  /*0170*/  HFMA2 R5, R5, 1.013278961181640625e-06, 1.013278961181640625e-06, -RZ ;  /* 0x0011001105057831 */ /* 0x000fc800001000ff */
[----:B------:R-:W-:Y:S01]  /*0180*/  HFMA2 R2, R2, R3, R5 ;  /* 0x0000000302027231 */ /* 0x000fe20000000005 */
[----:B------:R-:W-:-:S05]  /*0190*/  HSET2.BF.LE.AND R3, R4, 1.013278961181640625e-06, 1.013278961181640625e-06, PT ;  /* 0x0011001104037433 */ /* 0x000fca0003803080 */
[----:B------:R-:W-:Y:S02]  /*01a0*/  HMUL2 R3, R3, 1.013278961181640625e-06, 1.013278961181640625e-06 ;  /* 0x0011001103037832 */ /* 0x000fe40000000000 */
[--C-:B------:R-:W-:Y:S02]  /*01b0*/  HADD2.F32 R6, -RZ, R2.reuse.H0_H0 ;  /* 0x20000002ff067230 */ /* 0x100fe40000004100 */
[----:B------:R-:W-:Y:S01]  /*01c0*/  HADD2.F32 R7, -RZ, R2.H1_H1 ;  /* 0x30000002ff077230 */ /* 0x000fe20000004100 */
[----:B------:R-:W-:Y:S01]  /*01d0*/  HSET2.BF.GT.AND R2, R4, 1.013278961181640625e-06, 1.013278961181640625e-06, PT ;  /* 0x0011001104027433 */ /* 0x000fe20003804080 */
[----:B------:R-:W0:Y:S04]  /*01e0*/  MUFU.RCP R8, R6 ;  /* 0x0000000600087308 */ /* 0x000e280000001000 */
[----:B------:R-:W-:-:S04]  /*01f0*/  HFMA2 R2, R2, R4, R3 ;  /* 0x0000000402027231 */ /* 0x000fc80000000003 */
[----:B------:R-:W1:Y:S01]  /*0200*/  MUFU.RCP R9, R7 ;  /* 0x0000000700097308 */ /* 0x000e620000001000 */
[--C-:B------:R-:W-:Y:S02]  /*0210*/  HADD2.F32 R3, -RZ, R2.reuse.H0_H0 ;  /* 0x20000002ff037230 */ /* 0x100fe40000004100 */
[----:B------:R-:W-:-:S03]  /*0220*/  HADD2.F32 R4, -RZ, R2.H1_H1 ;  /* 0x30000002ff047230 */ /* 0x000fc60000004100 */
[----:B0-----:R-:W-:-:S05]  /*0230*/  FMUL R5, R3, R8 ;  /* 0x0000000803057220 */ /* 0x001fca0000400000 */
[----:B------:R-:W-:Y:S01]  /*0240*/  F2FP.F16.F32.PACK_AB R2, RZ, R5 ;  /* 0x00000005ff02723e */ /* 0x000fe200000000ff */
[----:B-1----:R-:W-:-:S04]  /*0250*/  FMUL R10, R4, R9 ;  /* 0x00000009040a7220 */ /* 0x002fc80000400000 */
[C---:B------:R-:W-:Y:S02]  /*0260*/  HSETP2.GEU.AND P3, PT, |R2|.reuse.H0_H0, 8.523464202880859375e-06, 8.523464202880859375e-06, PT ;  /* 0x008f008f02007434 */ /* 0x040fe40003f6ea00 */
[----:B------:R-:W-:Y:S02]  /*0270*/  HSETP2.GT.AND P2, PT, |R2|.H0_H0, RZ.H0_H0, PT ;  /* 0x200000ff02007234 */ /* 0x000fe40003f44a00 */
[----:B------:R-:W-:-:S03]  /*0280*/  F2FP.F16.F32.PACK_AB R11, RZ, R10 ;  /* 0x0000000aff0b723e */ /* 0x000fc600000000ff */
[----:B------:R-:W-:Y:S02]  /*0290*/  PLOP3.LUT P2, PT, P3, P2, PT, 0xf2, 0x2f ;  /* 0x00000000002f781c */ /* 0x000fe40001f45e72 */
[C---:B------:R-:W-:Y:S02]  /*02a0*/  HSETP2.GEU.AND P0, PT, |R11|.reuse.H0_H0, 8.523464202880859375e-06, 8.523464202880859375e-06, PT ;  /* 0x008f008f0b007434 */ /* 0x040fe40003f0ea00 */
[----:B------:R-:W-:-:S05]  /*02b0*/  HSETP2.GT.AND P1, PT, |R11|.H0_H0, RZ.H0_H0, PT ;  /* 0x200000ff0b007234 */ /* 0x000fca0003f24a00 */
[----:B------:R-:W-:-:S04]  /*02c0*/  PLOP3.LUT P0, PT, P0, P1, PT, 0xf2, 0x2f ;  /* 0x00000000002f781c */ /* 0x000fc80000703e72 */
[----:B------:R-:W-:-:S04]  /*02d0*/  @!P2 FFMA R3, -R6, R5, R3 ;  /* 0x000000050603a223 */ /* 0x000fc80000000103 */
[----:B------:R-:W-:-:S05]  /*02e0*/  @!P2 FFMA R3, R8, R3, R5 ;  /* 0x000000030803a223 */ /* 0x000fca0000000005 */
[----:B------:R-:W-:Y:S01]  /*02f0*/  @!P0 FFMA R4, -R7, R10, R4 ;  /* 0x0000000a07048223 */ /* 0x000fe20000000104 */
[----:B------:R-:W-:-:S03]  /*0300*/  @!P2 F2FP.F16.F32.PACK_AB R2, RZ, R3 ;  /* 0x00000003ff02a23e */ /* 0x000fc600000000ff */
[----:B------:R-:W-:-:S05]  /*0310*/  @!P0 FFMA R4, R9, R4, R10 ;  /* 0x0000000409048223 */ /* 0x000fca000000000a */
[----:B------:R-:W-:Y:S01]  /*0320*/  @!P0 F2FP.F16.F32.PACK_AB R11, RZ, R4 ;  /* 0x00000004ff0b823e */ /* 0x000fe200000000ff */
[----:B------:R-:W-:Y:S02]  /*0330*/  HADD2.F32 R4, -RZ, R2.H0_H0 ;  /* 0x20000002ff047230 */ /* 0x000fe40000004100 */
[----:B------:R-:W0:Y:S02]  /*0340*/  LDC.64 R2, c[0x0][0x388] ;  /* 0x0000e200ff027b82 */ /* 0x000e240000000a00 */
[----:B------:R-:W-:Y:S02]  /*0350*/  HADD2.F32 R11, -RZ, R11.H0_H0 ;  /* 0x2000000bff0b7230 */ /* 0x000fe40000004100 */
[----:B------:R-:W-:Y:S08]  /*0360*/  MUFU.LG2 R4, R4 ;  /* 0x0000000400047308 */ /* 0x000ff00000000c00 */
[----:B------:R-:W1:Y:S01]  /*0370*/  MUFU.LG2 R11, R11 ;  /* 0x0000000b000b7308 */ /* 0x000e620000000c00 */
[----:B0-----:R-:W-:Y:S01]  /*0380*/  IMAD.WIDE R2, R0, 0x4, R2 ;  /* 0x0000000400027825 */ /* 0x001fe200078e0202 */
[----:B-1----:R-:W-:-:S05]  /*0390*/  F2FP.F16.F32.PACK_AB R6, R11, R4 ;  /* 0x000000040b06723e */ /* 0x002fca00000000ff */
[----:B------:R-:W-:-:S05]  /*03a0*/  HSET2.BF.EQ.AND R5, R6, -0.0134429931640625, -0.0134429931640625, PT ;  /* 0xa2e2a2e206057433 */ /* 0x000fca0003802080 */
[----:B------:R-:W-:-:S05]  /*03b0*/  HFMA2 R5, R5, -7.62939453125e-06, -7.62939453125e-06, R6 ;  /* 0x8080808005057831 */ /* 0x000fca0000000006 */
[----:B------:R-:W-:-:S05]  /*03c0*/  HSET2.BF.EQ.AND R6, R5, -1.818359375, -1.818359375, PT ;  /* 0xbf46bf4605067433 */ /* 0x000fca0003802080 */
[----:B------:R-:W-:-:S04]  /*03d0*/  HFMA2 R6, R6, -0.0009765625, -0.0009765625, R5 ;  /* 0x9400940006067831 */ /* 0x000fc80000000005 */
[----:B------:R-:W-:-:S05]  /*03e0*/  HMUL2 R5, R6, 0.693359375, 0.693359375 ;  /* 0x398c398c06057832 */ /* 0x000fca0000000000 */
[----:B------:R-:W-:Y:S01]  /*03f0*/  STG.E desc[UR4][R2.64], R5 ;  /* 0x0000000502007986 */ /* 0x000fe2000c101904 */
[----:B------:R-:W-:Y:S05]  /*0400*/  EXIT ;  /* 0x000000000000794d */ /* 0x000fea0003800000 */
.L_x_1:
        /* <DEDUP_REMOVED lines=15> */
.L_x_3:


//--------------------- .nv.shared.reserved.0     --------------------------
	.section	.nv.shared.reserved.0,"aw",@nobits
	.weak		__nv_reservedSMEM_offset_0_alias
	.size		__nv_reservedSMEM_offset_0_alias, 0, 64
	.other		__nv_reservedSMEM_offset_0_alias,@"STO_CUDA_RESERVED_SHARED STV_DEFAULT"
__nv_reservedSMEM_offset_0_alias:
	.zero		0
	.zero		64


//--------------------- .nv.constant0._Z34fuse_clip_sigmoid_kernel_optimizedI6__halfEvPKT_PS1_i --------------------------
	.section	.nv.constant0._Z34fuse_clip_sigmoid_kernel_optimizedI6__halfEvPKT_PS1_i,"a",@progbits
	.sectionflags	@""
	.align	4
.nv.constant0._Z34fuse_clip_sigmoid_kernel_optimizedI6__halfEvPKT_PS1_i:
	.zero		916


//--------------------- .nv.constant0._Z30fuse_clip_sigmoid_kernel_half2PK7__half2PS_i --------------------------
	.section	.nv.constant0._Z30fuse_clip_sigmoid_kernel_half2PK7__half2PS_i,"a",@progbits
	.sectionflags	@""
	.align	4
.nv.constant0._Z30fuse_clip_sigmoid_kernel_half2PK7__half2PS_i:
	.zero		916


//--------------------- SYMBOLS --------------------------

	.type		.nv.reservedSmem.offset0,@object
	.size		.nv.reservedSmem.offset0,0x4
